//
// Generated by NVIDIA NVVM Compiler
//
// Compiler Build ID: CL-36424714
// Cuda compilation tools, release 13.0, V13.0.88
// Based on NVVM 20.0.0
//

.version 9.0
.target sm_100
.address_size 64

	// .globl	_Z19incrementInnerArrayP10innerArrayS0_i

.visible .entry _Z19incrementInnerArrayP10innerArrayS0_i(
	.param .u64 .ptr .align 1 _Z19incrementInnerArrayP10innerArrayS0_i_param_0,
	.param .u64 .ptr .align 1 _Z19incrementInnerArrayP10innerArrayS0_i_param_1,
	.param .u32 _Z19incrementInnerArrayP10innerArrayS0_i_param_2
)
{
	.reg .pred 	%p<2>;
	.reg .b32 	%r<6>;
	.reg .b32 	%f<5>;
	.reg .b64 	%rd<8>;

	ld.param.u64 	%rd1, [_Z19incrementInnerArrayP10innerArrayS0_i_param_0];
	ld.param.u64 	%rd2, [_Z19incrementInnerArrayP10innerArrayS0_i_param_1];
	ld.param.u32 	%r2, [_Z19incrementInnerArrayP10innerArrayS0_i_param_2];
	mov.u32 	%r3, %ctaid.x;
	mov.u32 	%r4, %ntid.x;
	mov.u32 	%r5, %tid.x;
	mad.lo.s32 	%r1, %r3, %r4, %r5;
	setp.ge.s32 	%p1, %r1, %r2;
	@%p1 bra 	$L__BB0_2;
	cvta.to.global.u64 	%rd3, %rd1;
	cvta.to.global.u64 	%rd4, %rd2;
	mul.wide.s32 	%rd5, %r1, 4;
	add.s64 	%rd6, %rd3, %rd5;
	ld.global.f32 	%f1, [%rd6];
	ld.global.f32 	%f2, [%rd6+16777216];
	add.f32 	%f3, %f1, 0f41200000;
	add.s64 	%rd7, %rd4, %rd5;
	st.global.f32 	[%rd7], %f3;
	add.f32 	%f4, %f2, 0f41A00000;
	st.global.f32 	[%rd7+16777216], %f4;
$L__BB0_2:
	ret;

}


// ===== COMPILED SASS (sm_100) =====

	.target	sm_100

	.elftype	@"ET_EXEC"


//--------------------- .note.nv.tkinfo           --------------------------
	.section	.note.nv.tkinfo,"",@"SHT_NOTE"
	.sectionflags	@"SHF_NOTE_NV_TKINFO"
	.tkinfo
        /*0018*/ 	.word	0x00000002
        /*0030*/ 	.string	""
        /*0030*/ 	.string	"ptxas"
        /*0030*/ 	.string	"Cuda compilation tools, release 13.0, V13.0.88"
        /*0030*/ 	.string	"Build cuda_13.0.r13.0/compiler.36424714_0"
        /*0030*/ 	.string	"-arch sm_100 -m 64 "



//--------------------- .note.nv.cuinfo           --------------------------
	.section	.note.nv.cuinfo,"",@"SHT_NOTE"
	.sectionflags	@"SHF_NOTE_NV_CUINFO"
        /*0018*/ 	.short	0x0002
        /*001a*/ 	.short	0x0064
        /*001c*/ 	.short	0x0082
	.zero		2


//--------------------- .nv.info                  --------------------------
	.section	.nv.info,"",@"SHT_CUDA_INFO"
	.align	4


	//----- nvinfo : EIATTR_REGCOUNT
	.align		4
        /*0000*/ 	.byte	0x04, 0x2f
        /*0002*/ 	.short	(.L_1 - .L_0)
	.align		4
.L_0:
        /*0004*/ 	.word	index@(_Z19incrementInnerArrayP10innerArrayS0_i)
        /*0008*/ 	.word	0x00000010


	//----- nvinfo : EIATTR_FRAME_SIZE
	.align		4
.L_1:
        /*000c*/ 	.byte	0x04, 0x11
        /*000e*/ 	.short	(.L_3 - .L_2)
	.align		4
.L_2:
        /*0010*/ 	.word	index@(_Z19incrementInnerArrayP10innerArrayS0_i)
        /*0014*/ 	.word	0x00000000


	//----- nvinfo : EIATTR_MIN_STACK_SIZE
	.align		4
.L_3:
        /*0018*/ 	.byte	0x04, 0x12
        /*001a*/ 	.short	(.L_5 - .L_4)
	.align		4
.L_4:
        /*001c*/ 	.word	index@(_Z19incrementInnerArrayP10innerArrayS0_i)
        /*0020*/ 	.word	0x00000000
.L_5:


//--------------------- .nv.compat                --------------------------
	.section	.nv.compat,"",@"SHT_CUDA_COMPAT_INFO"
	.align	4
        /*0000*/ 	.byte	0x02, 0x09, 0x00, 0x00, 0x02, 0x02, 0x01, 0x00, 0x02, 0x05, 0x05, 0x00, 0x03, 0x07, 0x01, 0x01
        /*0010*/ 	.byte	0x02, 0x03, 0x00, 0x00, 0x02, 0x06, 0x01, 0x00, 0x04, 0x0b, 0x08, 0x00, 0x09, 0x00, 0x00, 0x00
        /*0020*/ 	.byte	0x00, 0x00, 0x00, 0x00


//--------------------- .nv.info._Z19incrementInnerArrayP10innerArrayS0_i --------------------------
	.section	.nv.info._Z19incrementInnerArrayP10innerArrayS0_i,"",@"SHT_CUDA_INFO"
	.sectionflags	@""
	.align	4


	//----- nvinfo : EIATTR_CUDA_API_VERSION
	.align		4
        /*0000*/ 	.byte	0x04, 0x37
        /*0002*/ 	.short	(.L_7 - .L_6)
.L_6:
        /*0004*/ 	.word	0x00000082


	//----- nvinfo : EIATTR_KPARAM_INFO
	.align		4
.L_7:
        /*0008*/ 	.byte	0x04, 0x17
        /*000a*/ 	.short	(.L_9 - .L_8)
.L_8:
        /*000c*/ 	.word	0x00000000
        /*0010*/ 	.short	0x0002
        /*0012*/ 	.short	0x0010
        /*0014*/ 	.byte	0x00, 0xf0, 0x11, 0x00


	//----- nvinfo : EIATTR_KPARAM_INFO
	.align		4
.L_9:
        /*0018*/ 	.byte	0x04, 0x17
        /*001a*/ 	.short	(.L_11 - .L_10)
.L_10:
        /*001c*/ 	.word	0x00000000
        /*0020*/ 	.short	0x0001
        /*0022*/ 	.short	0x0008
        /*0024*/ 	.byte	0x00, 0xf5, 0x21, 0x00


	//----- nvinfo : EIATTR_KPARAM_INFO
	.align		4
.L_11:
        /*0028*/ 	.byte	0x04, 0x17
        /*002a*/ 	.short	(.L_13 - .L_12)
.L_12:
        /*002c*/ 	.word	0x00000000
        /*0030*/ 	.short	0x0000
        /*0032*/ 	.short	0x0000
        /*0034*/ 	.byte	0x00, 0xf5, 0x21, 0x00


	//----- nvinfo : EIATTR_SPARSE_MMA_MASK
	.align		4
.L_13:
        /*0038*/ 	.byte	0x03, 0x50
        /*003a*/ 	.short	0x0000


	//----- nvinfo : EIATTR_MAXREG_COUNT
	.align		4
        /*003c*/ 	.byte	0x03, 0x1b
        /*003e*/ 	.short	0x00ff


	//----- nvinfo : EIATTR_MERCURY_ISA_VERSION
	.align		4
        /*0040*/ 	.byte	0x03, 0x5f
        /*0042*/ 	.short	0x0101


	//----- nvinfo : EIATTR_VRC_CTA_INIT_COUNT
	.align		4
        /*0044*/ 	.byte	0x02, 0x4a
	.zero		1
	.zero		1


	//----- nvinfo : EIATTR_EXIT_INSTR_OFFSETS
	.align		4
        /*0048*/ 	.byte	0x04, 0x1c
        /*004a*/ 	.short	(.L_15 - .L_14)


	//   ....[0]....
.L_14:
        /*004c*/ 	.word	0x00000070


	//   ....[1]....
        /*0050*/ 	.word	0x00000170


	//----- nvinfo : EIATTR_CBANK_PARAM_SIZE
	.align		4
.L_15:
        /*0054*/ 	.byte	0x03, 0x19
        /*0056*/ 	.short	0x0014


	//----- nvinfo : EIATTR_PARAM_CBANK
	.align		4
        /*0058*/ 	.byte	0x04, 0x0a
        /*005a*/ 	.short	(.L_17 - .L_16)
	.align		4
.L_16:
        /*005c*/ 	.word	index@(.nv.constant0._Z19incrementInnerArrayP10innerArrayS0_i)
        /*0060*/ 	.short	0x0380
        /*0062*/ 	.short	0x0014


	//----- nvinfo : EIATTR_SW_WAR
	.align		4
.L_17:
        /*0064*/ 	.byte	0x04, 0x36
        /*0066*/ 	.short	(.L_19 - .L_18)
.L_18:
        /*0068*/ 	.word	0x00000008
.L_19:


//--------------------- .nv.callgraph             --------------------------
	.section	.nv.callgraph,"",@"SHT_CUDA_CALLGRAPH"
	.align	4
	.sectionentsize	8
	.align		4
        /*0000*/ 	.word	0x00000000
	.align		4
        /*0004*/ 	.word	0xffffffff
	.align		4
        /*0008*/ 	.word	0x00000000
	.align		4
        /*000c*/ 	.word	0xfffffffe
	.align		4
        /*0010*/ 	.word	0x00000000
	.align		4
        /*0014*/ 	.word	0xfffffffd
	.align		4
        /*0018*/ 	.word	0x00000000
	.align		4
        /*001c*/ 	.word	0xfffffffc


//--------------------- .text._Z19incrementInnerArrayP10innerArrayS0_i --------------------------
	.section	.text._Z19incrementInnerArrayP10innerArrayS0_i,"ax",@progbits
	.align	128
        .global         _Z19incrementInnerArrayP10innerArrayS0_i
        .type           _Z19incrementInnerArrayP10innerArrayS0_i,@function
        .size           _Z19incrementInnerArrayP10innerArrayS0_i,(.L_x_1 - _Z19incrementInnerArrayP10innerArrayS0_i)
        .other          _Z19incrementInnerArrayP10innerArrayS0_i,@"STO_CUDA_ENTRY STV_DEFAULT"
_Z19incrementInnerArrayP10innerArrayS0_i:
.text._Z19incrementInnerArrayP10innerArrayS0_i:
[----:B------:R-:W-:Y:S01]  /*0000*/  LDC R1, c[0x0][0x37c] ;  /* 0x0000df00ff017b82 */ /* 0x000fe20000000800 */
[----:B------:R-:W0:Y:S07]  /*0010*/  S2R R0, SR_TID.X ;  /* 0x0000000000007919 */ /* 0x000e2e0000002100 */
[----:B------:R-:W0:Y:S01]  /*0020*/  S2UR UR4, SR_CTAID.X ;  /* 0x00000000000479c3 */ /* 0x000e220000002500 */
[----:B------:R-:W1:Y:S07]  /*0030*/  LDCU UR5, c[0x0][0x390] ;  /* 0x00007200ff0577ac */ /* 0x000e6e0008000800 */
[----:B------:R-:W0:Y:S02]  /*0040*/  LDC R9, c[0x0][0x360] ;  /* 0x0000d800ff097b82 */ /* 0x000e240000000800 */
[----:B0-----:R-:W-:-:S05]  /*0050*/  IMAD R9, R9, UR4, R0 ;  /* 0x0000000409097c24 */ /* 0x001fca000f8e0200 */
[----:B-1----:R-:W-:-:S13]  /*0060*/  ISETP.GE.AND P0, PT, R9, UR5, PT ;  /* 0x0000000509007c0c */ /* 0x002fda000bf06270 */
[----:B------:R-:W-:Y:S05]  /*0070*/  @P0 EXIT ;  /* 0x000000000000094d */ /* 0x000fea0003800000 */
[----:B------:R-:W0:Y:S01]  /*0080*/  LDC.64 R2, c[0x0][0x380] ;  /* 0x0000e000ff027b82 */ /* 0x000e220000000a00 */
[----:B------:R-:W1:Y:S07]  /*0090*/  LDCU.64 UR4, c[0x0][0x358] ;  /* 0x00006b00ff0477ac */ /* 0x000e6e0008000a00 */
[----:B------:R-:W2:Y:S01]  /*00a0*/  LDC.64 R4, c[0x0][0x388] ;  /* 0x0000e200ff047b82 */ /* 0x000ea20000000a00 */
[----:B0-----:R-:W-:-:S03]  /*00b0*/  IMAD.WIDE R2, R9, 0x4, R2 ;  /* 0x0000000409027825 */ /* 0x001fc600078e0202 */
[----:B------:R-:W-:-:S03]  /*00c0*/  IADD3 R6, P0, PT, R2, 0x1000000, RZ ;  /* 0x0100000002067810 */ /* 0x000fc60007f1e0ff */
[----:B-1----:R-:W3:Y:S01]  /*00d0*/  LDG.E R2, desc[UR4][R2.64] ;  /* 0x0000000402027981 */ /* 0x002ee2000c1e1900 */
[----:B------:R-:W-:-:S05]  /*00e0*/  IADD3.X R7, PT, PT, RZ, R3, RZ, P0, !PT ;  /* 0x00000003ff077210 */ /* 0x000fca00007fe4ff */
[----:B------:R-:W4:Y:S01]  /*00f0*/  LDG.E R6, desc[UR4][R6.64] ;  /* 0x0000000406067981 */ /* 0x000f22000c1e1900 */
[----:B--2---:R-:W-:-:S03]  /*0100*/  IMAD.WIDE R4, R9, 0x4, R4 ;  /* 0x0000000409047825 */ /* 0x004fc600078e0204 */
[----:B------:R-:W-:-:S04]  /*0110*/  IADD3 R8, P0, PT, R4, 0x1000000, RZ ;  /* 0x0100000004087810 */ /* 0x000fc80007f1e0ff */
[----:B------:R-:W-:Y:S01]  /*0120*/  IADD3.X R9, PT, PT, RZ, R5, RZ, P0, !PT ;  /* 0x00000005ff097210 */ /* 0x000fe200007fe4ff */
[----:B---3--:R-:W-:Y:S01]  /*0130*/  FADD R11, R2, 10 ;  /* 0x41200000020b7421 */ /* 0x008fe20000000000 */
[----:B----4-:R-:W-:-:S04]  /*0140*/  FADD R13, R6, 20 ;  /* 0x41a00000060d7421 */ /* 0x010fc80000000000 */
[----:B------:R-:W-:Y:S04]  /*0150*/  STG.E desc[UR4][R4.64], R11 ;  /* 0x0000000b04007986 */ /* 0x000fe8000c101904 */
[----:B------:R-:W-:Y:S01]  /*0160*/  STG.E desc[UR4][R8.64], R13 ;  /* 0x0000000d08007986 */ /* 0x000fe2000c101904 */
[----:B------:R-:W-:Y:S05]  /*0170*/  EXIT ;  /* 0x000000000000794d */ /* 0x000fea0003800000 */
.L_x_0:
[----:B------:R-:W-:-:S00]  /*0180*/  BRA `(.L_x_0) ;  /* 0xfffffffc00fc7947 */ /* 0x000fc0000383ffff */
[----:B------:R-:W-:-:S00]  /*0190*/  NOP ;  /* 0x0000000000007918 */ /* 0x000fc00000000000 */
        /* <DEDUP_REMOVED lines=14> */
.L_x_1:


//--------------------- .nv.shared.reserved.0     --------------------------
	.section	.nv.shared.reserved.0,"aw",@nobits
	.weak		__nv_reservedSMEM_offset_0_alias
	.size		__nv_reservedSMEM_offset_0_alias, 0, 64
	.other		__nv_reservedSMEM_offset_0_alias,@"STO_CUDA_RESERVED_SHARED STV_DEFAULT"
__nv_reservedSMEM_offset_0_alias:
	.zero		0
	.zero		64


//--------------------- .nv.constant0._Z19incrementInnerArrayP10innerArrayS0_i --------------------------
	.section	.nv.constant0._Z19incrementInnerArrayP10innerArrayS0_i,"a",@progbits
	.sectionflags	@""
	.align	4
.nv.constant0._Z19incrementInnerArrayP10innerArrayS0_i:
	.zero		916


//--------------------- SYMBOLS --------------------------

	.type		.nv.reservedSmem.offset0,@object
	.size		.nv.reservedSmem.offset0,0x4
